	.headerflags	@"EF_CUDA_TEXMODE_UNIFIED EF_CUDA_64BIT_ADDRESS EF_CUDA_ACCELERATORS EF_CUDA_SM90 EF_CUDA_VIRTUAL_SM(EF_CUDA_SM90)"
	.elftype	@"ET_EXEC"


//--------------------- .nv.info                  --------------------------
	.section	.nv.info,"",@"SHT_CUDA_INFO"
	.align	4


	//----- nvinfo : EIATTR_REGCOUNT
	.align		4
        /*0000*/ 	.byte	0x04, 0x2f
        /*0002*/ 	.short	(.L_3 - .L_2)
	.align		4
.L_2:
        /*0004*/ 	.word	index@(triton_poi_fused__native_batch_norm_legit_no_training_leaky_relu_6)
        /*0008*/ 	.word	0x00000010


	//----- nvinfo : EIATTR_MIN_STACK_SIZE
	.align		4
.L_3:
        /*000c*/ 	.byte	0x04, 0x12
        /*000e*/ 	.short	(.L_5 - .L_4)
	.align		4
.L_4:
        /*0010*/ 	.word	index@(triton_poi_fused__native_batch_norm_legit_no_training_leaky_relu_6)
        /*0014*/ 	.word	0x00000000


	//----- nvinfo : EIATTR_FRAME_SIZE
	.align		4
.L_5:
        /*0018*/ 	.byte	0x04, 0x11
        /*001a*/ 	.short	(.L_7 - .L_6)
	.align		4
.L_6:
        /*001c*/ 	.word	index@(triton_poi_fused__native_batch_norm_legit_no_training_leaky_relu_6)
        /*0020*/ 	.word	0x00000000


	//----- nvinfo : EIATTR_MIN_STACK_SIZE
	.align		4
.L_7:
        /*0024*/ 	.byte	0x04, 0x12
        /*0026*/ 	.short	(.L_9 - .L_8)
	.align		4
.L_8:
        /*0028*/ 	.word	index@(triton_poi_fused__native_batch_norm_legit_no_training_leaky_relu_6)
        /*002c*/ 	.word	0x00000000
.L_9:


//--------------------- .nv.info.triton_poi_fused__native_batch_norm_legit_no_training_leaky_relu_6 --------------------------
	.section	.nv.info.triton_poi_fused__native_batch_norm_legit_no_training_leaky_relu_6,"",@"SHT_CUDA_INFO"
	.sectionflags	@""
	.align	4


	//----- nvinfo : EIATTR_CUDA_API_VERSION
	.align		4
        /*0000*/ 	.byte	0x04, 0x37
        /*0002*/ 	.short	(.L_11 - .L_10)
.L_10:
        /*0004*/ 	.word	0x0000007c


	//----- nvinfo : EIATTR_KPARAM_INFO
	.align		4
.L_11:
        /*0008*/ 	.byte	0x04, 0x17
        /*000a*/ 	.short	(.L_13 - .L_12)
.L_12:
        /*000c*/ 	.word	0x00000000
        /*0010*/ 	.short	0x0006
        /*0012*/ 	.short	0x0030
        /*0014*/ 	.byte	0x00, 0xf0, 0x11, 0x00


	//----- nvinfo : EIATTR_KPARAM_INFO
	.align		4
.L_13:
        /*0018*/ 	.byte	0x04, 0x17
        /*001a*/ 	.short	(.L_15 - .L_14)
.L_14:
        /*001c*/ 	.word	0x00000000
        /*0020*/ 	.short	0x0005
        /*0022*/ 	.short	0x0028
        /*0024*/ 	.byte	0x00, 0xf4, 0x21, 0x00


	//----- nvinfo : EIATTR_KPARAM_INFO
	.align		4
.L_15:
        /*0028*/ 	.byte	0x04, 0x17
        /*002a*/ 	.short	(.L_17 - .L_16)
.L_16:
        /*002c*/ 	.word	0x00000000
        /*0030*/ 	.short	0x0004
        /*0032*/ 	.short	0x0020
        /*0034*/ 	.byte	0x00, 0xf4, 0x21, 0x00


	//----- nvinfo : EIATTR_KPARAM_INFO
	.align		4
.L_17:
        /*0038*/ 	.byte	0x04, 0x17
        /*003a*/ 	.short	(.L_19 - .L_18)
.L_18:
        /*003c*/ 	.word	0x00000000
        /*0040*/ 	.short	0x0003
        /*0042*/ 	.short	0x0018
        /*0044*/ 	.byte	0x00, 0xf4, 0x21, 0x00


	//----- nvinfo : EIATTR_KPARAM_INFO
	.align		4
.L_19:
        /*0048*/ 	.byte	0x04, 0x17
        /*004a*/ 	.short	(.L_21 - .L_20)
.L_20:
        /*004c*/ 	.word	0x00000000
        /*0050*/ 	.short	0x0002
        /*0052*/ 	.short	0x0010
        /*0054*/ 	.byte	0x00, 0xf4, 0x21, 0x00


	//----- nvinfo : EIATTR_KPARAM_INFO
	.align		4
.L_21:
        /*0058*/ 	.byte	0x04, 0x17
        /*005a*/ 	.short	(.L_23 - .L_22)
.L_22:
        /*005c*/ 	.word	0x00000000
        /*0060*/ 	.short	0x0001
        /*0062*/ 	.short	0x0008
        /*0064*/ 	.byte	0x00, 0xf4, 0x21, 0x00


	//----- nvinfo : EIATTR_KPARAM_INFO
	.align		4
.L_23:
        /*0068*/ 	.byte	0x04, 0x17
        /*006a*/ 	.short	(.L_25 - .L_24)
.L_24:
        /*006c*/ 	.word	0x00000000
        /*0070*/ 	.short	0x0000
        /*0072*/ 	.short	0x0000
        /*0074*/ 	.byte	0x00, 0xf4, 0x21, 0x00


	//----- nvinfo : EIATTR_SPARSE_MMA_MASK
	.align		4
.L_25:
        /*0078*/ 	.byte	0x03, 0x50
        /*007a*/ 	.short	0x0000


	//----- nvinfo : EIATTR_MAXREG_COUNT
	.align		4
        /*007c*/ 	.byte	0x03, 0x1b
        /*007e*/ 	.short	0x00ff


	//----- nvinfo : EIATTR_EXIT_INSTR_OFFSETS
	.align		4
        /*0080*/ 	.byte	0x04, 0x1c
        /*0082*/ 	.short	(.L_27 - .L_26)


	//   ....[0]....
.L_26:
        /*0084*/ 	.word	0x00000300


	//----- nvinfo : EIATTR_REQNTID
	.align		4
.L_27:
        /*0088*/ 	.byte	0x04, 0x10
        /*008a*/ 	.short	(.L_29 - .L_28)
.L_28:
        /*008c*/ 	.word	0x00000080
        /*0090*/ 	.word	0x00000001
        /*0094*/ 	.word	0x00000001


	//----- nvinfo : EIATTR_CBANK_PARAM_SIZE
	.align		4
.L_29:
        /*0098*/ 	.byte	0x03, 0x19
        /*009a*/ 	.short	0x0034


	//----- nvinfo : EIATTR_PARAM_CBANK
	.align		4
        /*009c*/ 	.byte	0x04, 0x0a
        /*009e*/ 	.short	(.L_31 - .L_30)
	.align		4
.L_30:
        /*00a0*/ 	.word	index@(.nv.constant0.triton_poi_fused__native_batch_norm_legit_no_training_leaky_relu_6)
        /*00a4*/ 	.short	0x0210
        /*00a6*/ 	.short	0x0034


	//----- nvinfo : EIATTR_SW_WAR
	.align		4
.L_31:
        /*00a8*/ 	.byte	0x04, 0x36
        /*00aa*/ 	.short	(.L_33 - .L_32)
.L_32:
        /*00ac*/ 	.word	0x00000008
.L_33:


//--------------------- .nv.callgraph             --------------------------
	.section	.nv.callgraph,"",@"SHT_CUDA_CALLGRAPH"
	.align	4
	.sectionentsize	8
	.align		4
        /*0000*/ 	.word	0x00000000
	.align		4
        /*0004*/ 	.word	0xffffffff
	.align		4
        /*0008*/ 	.word	0x00000000
	.align		4
        /*000c*/ 	.word	0xfffffffe
	.align		4
        /*0010*/ 	.word	0x00000000
	.align		4
        /*0014*/ 	.word	0xfffffffd
	.align		4
        /*0018*/ 	.word	0x00000000
	.align		4
        /*001c*/ 	.word	0xfffffffc


//--------------------- .nv.constant4             --------------------------
	.section	.nv.constant4,"a",@progbits
	.align	8
	.align		8
.nv.constant4:
        /*0000*/ 	.dword	_$_str
	.align		8
        /*0008*/ 	.dword	_$_str_$_2


//--------------------- .text.triton_poi_fused__native_batch_norm_legit_no_training_leaky_relu_6 --------------------------
	.section	.text.triton_poi_fused__native_batch_norm_legit_no_training_leaky_relu_6,"ax",@progbits
	.align	128
        .global         triton_poi_fused__native_batch_norm_legit_no_training_leaky_relu_6
        .type           triton_poi_fused__native_batch_norm_legit_no_training_leaky_relu_6,@function
        .size           triton_poi_fused__native_batch_norm_legit_no_training_leaky_relu_6,(.L_x_1 - triton_poi_fused__native_batch_norm_legit_no_training_leaky_relu_6)
        .other          triton_poi_fused__native_batch_norm_legit_no_training_leaky_relu_6,@"STO_CUDA_ENTRY STV_DEFAULT"
triton_poi_fused__native_batch_norm_legit_no_training_leaky_relu_6:
.text.triton_poi_fused__native_batch_norm_legit_no_training_leaky_relu_6:
[----:B------:R-:W-:Y:S01]  /*0000*/  LDC R1, c[0x0][0x28] ;  /* 0x00000a00ff017b82 */ /* 0x000fe20000000800 */
[----:B------:R-:W1:Y:S07]  /*0010*/  S2R R0, SR_TID.X ;  /* 0x0000000000007919 */ /* 0x000e6e0000002100 */
[----:B------:R-:W2:Y:S01]  /*0020*/  LDC.64 R6, c[0x0][0x228] ;  /* 0x00008a00ff067b82 */ /* 0x000ea20000000a00 */
[----:B------:R-:W-:Y:S01]  /*0030*/  ULDC.64 UR4, c[0x0][0x208] ;  /* 0x0000820000047ab9 */ /* 0x000fe20000000a00 */
[----:B------:R-:W3:Y:S06]  /*0040*/  S2R R3, SR_CTAID.X ;  /* 0x0000000000037919 */ /* 0x000eec0000002500 */
[----:B------:R-:W4:Y:S08]  /*0050*/  LDC.64 R4, c[0x0][0x220] ;  /* 0x00008800ff047b82 */ /* 0x000f300000000a00 */
[----:B------:R-:W5:Y:S08]  /*0060*/  LDC.64 R8, c[0x0][0x230] ;  /* 0x00008c00ff087b82 */ /* 0x000f700000000a00 */
[----:B------:R-:W4:Y:S01]  /*0070*/  LDC.64 R10, c[0x0][0x238] ;  /* 0x00008e00ff0a7b82 */ /* 0x000f220000000a00 */
[----:B-1----:R-:W-:-:S02]  /*0080*/  LOP3.LUT R0, R0, 0x7f, RZ, 0xc0, !PT ;  /* 0x0000007f00007812 */ /* 0x002fc400078ec0ff */
[----:B---3--:R-:W-:Y:S02]  /*0090*/  SHF.R.S32.HI R2, RZ, 0x18, R3 ;  /* 0x00000018ff027819 */ /* 0x008fe40000011403 */
[----:B------:R-:W-:Y:S02]  /*00a0*/  LEA R0, R3, R0, 0x7 ;  /* 0x0000000003007211 */ /* 0x000fe400078e38ff */
[----:B------:R-:W-:-:S04]  /*00b0*/  SGXT R3, R2, 0x1 ;  /* 0x000000010203781a */ /* 0x000fc80000000200 */
[----:B------:R-:W-:-:S04]  /*00c0*/  LEA.HI R3, R3, R0, RZ, 0x2 ;  /* 0x0000000003037211 */ /* 0x000fc800078f10ff */
[--C-:B------:R-:W-:Y:S02]  /*00d0*/  SHF.R.S32.HI R2, RZ, 0x2, R3.reuse ;  /* 0x00000002ff027819 */ /* 0x100fe40000011403 */
[----:B------:R-:W-:-:S04]  /*00e0*/  SHF.R.S32.HI R3, RZ, 0x1f, R3 ;  /* 0x0000001fff037819 */ /* 0x000fc80000011403 */
[----:B------:R-:W-:-:S04]  /*00f0*/  LEA.HI R3, R3, R2, RZ, 0x9 ;  /* 0x0000000203037211 */ /* 0x000fc800078f48ff */
[----:B------:R-:W-:-:S04]  /*0100*/  LOP3.LUT R3, R3, 0xfffffe00, RZ, 0xc0, !PT ;  /* 0xfffffe0003037812 */ /* 0x000fc800078ec0ff */
[----:B------:R-:W-:Y:S02]  /*0110*/  IADD3 R13, R2, -R3, RZ ;  /* 0x80000003020d7210 */ /* 0x000fe40007ffe0ff */
[----:B------:R-:W1:Y:S03]  /*0120*/  LDC.64 R2, c[0x0][0x218] ;  /* 0x00008600ff027b82 */ /* 0x000e660000000a00 */
[----:B--2---:R-:W-:-:S06]  /*0130*/  IMAD.WIDE R6, R13, 0x4, R6 ;  /* 0x000000040d067825 */ /* 0x004fcc00078e0206 */
[----:B------:R-:W2:Y:S01]  /*0140*/  LDG.E.EL R6, desc[UR4][R6.64] ;  /* 0x0000000406067981 */ /* 0x000ea2000c2e1900 */
[----:B----4-:R-:W-:-:S04]  /*0150*/  IMAD.WIDE R4, R13, 0x4, R4 ;  /* 0x000000040d047825 */ /* 0x010fc800078e0204 */
[C---:B-----5:R-:W-:Y:S02]  /*0160*/  IMAD.WIDE R8, R13.reuse, 0x4, R8 ;  /* 0x000000040d087825 */ /* 0x060fe400078e0208 */
[----:B------:R3:W4:Y:S02]  /*0170*/  LDG.E.EL R5, desc[UR4][R4.64] ;  /* 0x0000000404057981 */ /* 0x000724000c2e1900 */
[----:B0-----:R-:W-:Y:S02]  /*0180*/  IMAD.WIDE R10, R13, 0x4, R10 ;  /* 0x000000040d0a7825 */ /* 0x001fe400078e020a */
[----:B------:R-:W5:Y:S02]  /*0190*/  LDG.E.EL R8, desc[UR4][R8.64] ;  /* 0x0000000408087981 */ /* 0x000f64000c2e1900 */
[----:B-1----:R-:W-:Y:S02]  /*01a0*/  IMAD.WIDE R2, R0, 0x4, R2 ;  /* 0x0000000400027825 */ /* 0x002fe400078e0202 */
[----:B------:R-:W5:Y:S04]  /*01b0*/  LDG.E.EL R11, desc[UR4][R10.64] ;  /* 0x000000040a0b7981 */ /* 0x000f68000c2e1900 */
[----:B------:R-:W4:Y:S01]  /*01c0*/  LDG.E R2, desc[UR4][R2.64] ;  /* 0x0000000402027981 */ /* 0x000f22000c1e1900 */
[----:B---3--:R-:W-:Y:S01]  /*01d0*/  HFMA2.MMA R4, -RZ, RZ, 1.625, 0 ;  /* 0x3e800000ff047435 */ /* 0x008fe200000001ff */
[----:B--2---:R-:W-:-:S04]  /*01e0*/  FADD R6, R6, 9.9999997473787516356e-06 ;  /* 0x3727c5ac06067421 */ /* 0x004fc80000000000 */
[----:B------:R-:W0:Y:S02]  /*01f0*/  MUFU.SQRT R7, R6 ;  /* 0x0000000600077308 */ /* 0x000e240000002000 */
[C---:B0-----:R-:W-:Y:S02]  /*0200*/  FSETP.GT.AND P0, PT, R7.reuse, 8.50705917302346158658e+37, PT ;  /* 0x7e8000000700780b */ /* 0x041fe40003f04000 */
[----:B------:R-:W-:-:S11]  /*0210*/  FSETP.GEU.AND P1, PT, R7, 1.175494350822287508e-38, PT ;  /* 0x008000000700780b */ /* 0x000fd60003f2e000 */
[----:B------:R-:W-:-:S04]  /*0220*/  @P0 FMUL R7, R7, 0.25 ;  /* 0x3e80000007070820 */ /* 0x000fc80000400000 */
[----:B------:R-:W-:-:S06]  /*0230*/  @!P1 FMUL R7, R7, 16777216 ;  /* 0x4b80000007079820 */ /* 0x000fcc0000400000 */
[----:B------:R-:W0:Y:S01]  /*0240*/  MUFU.RCP R7, R7 ;  /* 0x0000000700077308 */ /* 0x000e220000001000 */
[----:B------:R-:W-:Y:S01]  /*0250*/  FSEL R4, R4, 1, P0 ;  /* 0x3f80000004047808 */ /* 0x000fe20000000000 */
[----:B----4-:R-:W-:Y:S02]  /*0260*/  FADD R5, R2, -R5 ;  /* 0x8000000502057221 */ /* 0x010fe40000000000 */
[----:B------:R-:W1:Y:S02]  /*0270*/  LDC.64 R2, c[0x0][0x210] ;  /* 0x00008400ff027b82 */ /* 0x000e640000000a00 */
[----:B------:R-:W-:-:S04]  /*0280*/  @!P1 FMUL R4, R4, 16777216 ;  /* 0x4b80000004049820 */ /* 0x000fc80000400000 */
[----:B0-----:R-:W-:-:S04]  /*0290*/  FMUL R4, R7, R4 ;  /* 0x0000000407047220 */ /* 0x001fc80000400000 */
[----:B------:R-:W-:-:S04]  /*02a0*/  FMUL R4, R5, R4 ;  /* 0x0000000405047220 */ /* 0x000fc80000400000 */
[----:B-----5:R-:W-:-:S05]  /*02b0*/  FFMA R11, R8, R4, R11 ;  /* 0x00000004080b7223 */ /* 0x020fca000000000b */
[----:B------:R-:W-:Y:S01]  /*02c0*/  FSETP.GT.AND P0, PT, R11, RZ, PT ;  /* 0x000000ff0b00720b */ /* 0x000fe20003f04000 */
[----:B-1----:R-:W-:-:S12]  /*02d0*/  IMAD.WIDE R2, R0, 0x4, R2 ;  /* 0x0000000400027825 */ /* 0x002fd800078e0202 */
[----:B------:R-:W-:-:S05]  /*02e0*/  @!P0 FMUL R11, R11, 0.10000000149011611938 ;  /* 0x3dcccccd0b0b8820 */ /* 0x000fca0000400000 */
[----:B------:R-:W-:Y:S01]  /*02f0*/  STG.E desc[UR4][R2.64], R11 ;  /* 0x0000000b02007986 */ /* 0x000fe2000c101904 */
[----:B------:R-:W-:Y:S05]  /*0300*/  EXIT ;  /* 0x000000000000794d */ /* 0x000fea0003800000 */
.L_x_0:
[----:B------:R-:W-:-:S00]  /*0310*/  BRA `(.L_x_0) ;  /* 0xfffffffc00fc7947 */ /* 0x000fc0000383ffff */
[----:B------:R-:W-:-:S00]  /*0320*/  NOP ;  /* 0x0000000000007918 */ /* 0x000fc00000000000 */
        /* <DEDUP_REMOVED lines=13> */
.L_x_1:


//--------------------- .nv.global.init           --------------------------
	.section	.nv.global.init,"aw",@progbits
.nv.global.init:
	.type		_$_str,@object
	.size		_$_str,(_$_str_$_2 - _$_str)
_$_str:
        /*0000*/ 	.byte	0x5f, 0x5f, 0x43, 0x55, 0x44, 0x41, 0x5f, 0x46, 0x54, 0x5a, 0x00
	.type		_$_str_$_2,@object
	.size		_$_str_$_2,(.L_1 - _$_str_$_2)
_$_str_$_2:
        /*000b*/ 	.byte	0x5f, 0x5f, 0x43, 0x55, 0x44, 0x41, 0x5f, 0x50, 0x52, 0x45, 0x43, 0x5f, 0x53, 0x51, 0x52, 0x54
        /*001b*/ 	.byte	0x00
.L_1:


//--------------------- .nv.constant0.triton_poi_fused__native_batch_norm_legit_no_training_leaky_relu_6 --------------------------
	.section	.nv.constant0.triton_poi_fused__native_batch_norm_legit_no_training_leaky_relu_6,"a",@progbits
	.sectionflags	@""
	.align	4
.nv.constant0.triton_poi_fused__native_batch_norm_legit_no_training_leaky_relu_6:
	.zero		580
